	.headerflags	@"EF_CUDA_TEXMODE_UNIFIED EF_CUDA_64BIT_ADDRESS EF_CUDA_ACCELERATORS EF_CUDA_SM90 EF_CUDA_VIRTUAL_SM(EF_CUDA_SM90)"
	.elftype	@"ET_EXEC"


//--------------------- .nv.info                  --------------------------
	.section	.nv.info,"",@"SHT_CUDA_INFO"
	.align	4


	//----- nvinfo : EIATTR_REGCOUNT
	.align		4
        /*0000*/ 	.byte	0x04, 0x2f
        /*0002*/ 	.short	(.L_3 - .L_2)
	.align		4
.L_2:
        /*0004*/ 	.word	index@(triton_poi_fused__native_batch_norm_legit_no_training_add_15)
        /*0008*/ 	.word	0x00000014


	//----- nvinfo : EIATTR_MIN_STACK_SIZE
	.align		4
.L_3:
        /*000c*/ 	.byte	0x04, 0x12
        /*000e*/ 	.short	(.L_5 - .L_4)
	.align		4
.L_4:
        /*0010*/ 	.word	index@(triton_poi_fused__native_batch_norm_legit_no_training_add_15)
        /*0014*/ 	.word	0x00000000


	//----- nvinfo : EIATTR_FRAME_SIZE
	.align		4
.L_5:
        /*0018*/ 	.byte	0x04, 0x11
        /*001a*/ 	.short	(.L_7 - .L_6)
	.align		4
.L_6:
        /*001c*/ 	.word	index@(triton_poi_fused__native_batch_norm_legit_no_training_add_15)
        /*0020*/ 	.word	0x00000000


	//----- nvinfo : EIATTR_MIN_STACK_SIZE
	.align		4
.L_7:
        /*0024*/ 	.byte	0x04, 0x12
        /*0026*/ 	.short	(.L_9 - .L_8)
	.align		4
.L_8:
        /*0028*/ 	.word	index@(triton_poi_fused__native_batch_norm_legit_no_training_add_15)
        /*002c*/ 	.word	0x00000000
.L_9:


//--------------------- .nv.info.triton_poi_fused__native_batch_norm_legit_no_training_add_15 --------------------------
	.section	.nv.info.triton_poi_fused__native_batch_norm_legit_no_training_add_15,"",@"SHT_CUDA_INFO"
	.sectionflags	@""
	.align	4


	//----- nvinfo : EIATTR_CUDA_API_VERSION
	.align		4
        /*0000*/ 	.byte	0x04, 0x37
        /*0002*/ 	.short	(.L_11 - .L_10)
.L_10:
        /*0004*/ 	.word	0x0000007c


	//----- nvinfo : EIATTR_KPARAM_INFO
	.align		4
.L_11:
        /*0008*/ 	.byte	0x04, 0x17
        /*000a*/ 	.short	(.L_13 - .L_12)
.L_12:
        /*000c*/ 	.word	0x00000000
        /*0010*/ 	.short	0x0007
        /*0012*/ 	.short	0x0038
        /*0014*/ 	.byte	0x00, 0xf0, 0x11, 0x00


	//----- nvinfo : EIATTR_KPARAM_INFO
	.align		4
.L_13:
        /*0018*/ 	.byte	0x04, 0x17
        /*001a*/ 	.short	(.L_15 - .L_14)
.L_14:
        /*001c*/ 	.word	0x00000000
        /*0020*/ 	.short	0x0006
        /*0022*/ 	.short	0x0030
        /*0024*/ 	.byte	0x00, 0xf4, 0x21, 0x00


	//----- nvinfo : EIATTR_KPARAM_INFO
	.align		4
.L_15:
        /*0028*/ 	.byte	0x04, 0x17
        /*002a*/ 	.short	(.L_17 - .L_16)
.L_16:
        /*002c*/ 	.word	0x00000000
        /*0030*/ 	.short	0x0005
        /*0032*/ 	.short	0x0028
        /*0034*/ 	.byte	0x00, 0xf4, 0x21, 0x00


	//----- nvinfo : EIATTR_KPARAM_INFO
	.align		4
.L_17:
        /*0038*/ 	.byte	0x04, 0x17
        /*003a*/ 	.short	(.L_19 - .L_18)
.L_18:
        /*003c*/ 	.word	0x00000000
        /*0040*/ 	.short	0x0004
        /*0042*/ 	.short	0x0020
        /*0044*/ 	.byte	0x00, 0xf4, 0x21, 0x00


	//----- nvinfo : EIATTR_KPARAM_INFO
	.align		4
.L_19:
        /*0048*/ 	.byte	0x04, 0x17
        /*004a*/ 	.short	(.L_21 - .L_20)
.L_20:
        /*004c*/ 	.word	0x00000000
        /*0050*/ 	.short	0x0003
        /*0052*/ 	.short	0x0018
        /*0054*/ 	.byte	0x00, 0xf4, 0x21, 0x00


	//----- nvinfo : EIATTR_KPARAM_INFO
	.align		4
.L_21:
        /*0058*/ 	.byte	0x04, 0x17
        /*005a*/ 	.short	(.L_23 - .L_22)
.L_22:
        /*005c*/ 	.word	0x00000000
        /*0060*/ 	.short	0x0002
        /*0062*/ 	.short	0x0010
        /*0064*/ 	.byte	0x00, 0xf4, 0x21, 0x00


	//----- nvinfo : EIATTR_KPARAM_INFO
	.align		4
.L_23:
        /*0068*/ 	.byte	0x04, 0x17
        /*006a*/ 	.short	(.L_25 - .L_24)
.L_24:
        /*006c*/ 	.word	0x00000000
        /*0070*/ 	.short	0x0001
        /*0072*/ 	.short	0x0008
        /*0074*/ 	.byte	0x00, 0xf4, 0x21, 0x00


	//----- nvinfo : EIATTR_KPARAM_INFO
	.align		4
.L_25:
        /*0078*/ 	.byte	0x04, 0x17
        /*007a*/ 	.short	(.L_27 - .L_26)
.L_26:
        /*007c*/ 	.word	0x00000000
        /*0080*/ 	.short	0x0000
        /*0082*/ 	.short	0x0000
        /*0084*/ 	.byte	0x00, 0xf4, 0x21, 0x00


	//----- nvinfo : EIATTR_SPARSE_MMA_MASK
	.align		4
.L_27:
        /*0088*/ 	.byte	0x03, 0x50
        /*008a*/ 	.short	0x0000


	//----- nvinfo : EIATTR_MAXREG_COUNT
	.align		4
        /*008c*/ 	.byte	0x03, 0x1b
        /*008e*/ 	.short	0x00ff


	//----- nvinfo : EIATTR_EXIT_INSTR_OFFSETS
	.align		4
        /*0090*/ 	.byte	0x04, 0x1c
        /*0092*/ 	.short	(.L_29 - .L_28)


	//   ....[0]....
.L_28:
        /*0094*/ 	.word	0x000003e0


	//----- nvinfo : EIATTR_REQNTID
	.align		4
.L_29:
        /*0098*/ 	.byte	0x04, 0x10
        /*009a*/ 	.short	(.L_31 - .L_30)
.L_30:
        /*009c*/ 	.word	0x00000080
        /*00a0*/ 	.word	0x00000001
        /*00a4*/ 	.word	0x00000001


	//----- nvinfo : EIATTR_CBANK_PARAM_SIZE
	.align		4
.L_31:
        /*00a8*/ 	.byte	0x03, 0x19
        /*00aa*/ 	.short	0x003c


	//----- nvinfo : EIATTR_PARAM_CBANK
	.align		4
        /*00ac*/ 	.byte	0x04, 0x0a
        /*00ae*/ 	.short	(.L_33 - .L_32)
	.align		4
.L_32:
        /*00b0*/ 	.word	index@(.nv.constant0.triton_poi_fused__native_batch_norm_legit_no_training_add_15)
        /*00b4*/ 	.short	0x0210
        /*00b6*/ 	.short	0x003c


	//----- nvinfo : EIATTR_SW_WAR
	.align		4
.L_33:
        /*00b8*/ 	.byte	0x04, 0x36
        /*00ba*/ 	.short	(.L_35 - .L_34)
.L_34:
        /*00bc*/ 	.word	0x00000008
.L_35:


//--------------------- .nv.callgraph             --------------------------
	.section	.nv.callgraph,"",@"SHT_CUDA_CALLGRAPH"
	.align	4
	.sectionentsize	8
	.align		4
        /*0000*/ 	.word	0x00000000
	.align		4
        /*0004*/ 	.word	0xffffffff
	.align		4
        /*0008*/ 	.word	0x00000000
	.align		4
        /*000c*/ 	.word	0xfffffffe
	.align		4
        /*0010*/ 	.word	0x00000000
	.align		4
        /*0014*/ 	.word	0xfffffffd
	.align		4
        /*0018*/ 	.word	0x00000000
	.align		4
        /*001c*/ 	.word	0xfffffffc


//--------------------- .nv.constant4             --------------------------
	.section	.nv.constant4,"a",@progbits
	.align	8
	.align		8
.nv.constant4:
        /*0000*/ 	.dword	_$_str
	.align		8
        /*0008*/ 	.dword	_$_str_$_2


//--------------------- .text.triton_poi_fused__native_batch_norm_legit_no_training_add_15 --------------------------
	.section	.text.triton_poi_fused__native_batch_norm_legit_no_training_add_15,"ax",@progbits
	.align	128
        .global         triton_poi_fused__native_batch_norm_legit_no_training_add_15
        .type           triton_poi_fused__native_batch_norm_legit_no_training_add_15,@function
        .size           triton_poi_fused__native_batch_norm_legit_no_training_add_15,(.L_x_1 - triton_poi_fused__native_batch_norm_legit_no_training_add_15)
        .other          triton_poi_fused__native_batch_norm_legit_no_training_add_15,@"STO_CUDA_ENTRY STV_DEFAULT"
triton_poi_fused__native_batch_norm_legit_no_training_add_15:
.text.triton_poi_fused__native_batch_norm_legit_no_training_add_15:
[----:B------:R-:W-:Y:S01]  /*0000*/  LDC R1, c[0x0][0x28] ;  /* 0x00000a00ff017b82 */ /* 0x000fe20000000800 */
[----:B------:R-:W1:Y:S07]  /*0010*/  S2R R0, SR_TID.X ;  /* 0x0000000000007919 */ /* 0x000e6e0000002100 */
[----:B------:R-:W2:Y:S01]  /*0020*/  LDC.64 R2, c[0x0][0x228] ;  /* 0x00008a00ff027b82 */ /* 0x000ea20000000a00 */
[----:B------:R-:W-:Y:S01]  /*0030*/  ULDC.64 UR4, c[0x0][0x208] ;  /* 0x0000820000047ab9 */ /* 0x000fe20000000a00 */
[----:B------:R-:W3:Y:S06]  /*0040*/  S2R R7, SR_CTAID.X ;  /* 0x0000000000077919 */ /* 0x000eec0000002500 */
[----:B------:R-:W4:Y:S08]  /*0050*/  LDC.64 R8, c[0x0][0x230] ;  /* 0x00008c00ff087b82 */ /* 0x000f300000000a00 */
[----:B------:R-:W5:Y:S08]  /*0060*/  LDC.64 R12, c[0x0][0x238] ;  /* 0x00008e00ff0c7b82 */ /* 0x000f700000000a00 */
[----:B------:R-:W4:Y:S01]  /*0070*/  LDC.64 R10, c[0x0][0x210] ;  /* 0x00008400ff0a7b82 */ /* 0x000f220000000a00 */
[----:B-1----:R-:W-:-:S02]  /*0080*/  SHF.L.U32 R0, R0, 0x1, RZ ;  /* 0x0000000100007819 */ /* 0x002fc400000006ff */
[----:B---3--:R-:W-:Y:S02]  /*0090*/  SHF.R.S32.HI R5, RZ, 0x17, R7 ;  /* 0x00000017ff057819 */ /* 0x008fe40000011407 */
[----:B------:R-:W-:Y:S02]  /*00a0*/  LOP3.LUT R0, R0, 0xfe, RZ, 0xc0, !PT ;  /* 0x000000fe00007812 */ /* 0x000fe400078ec0ff */
[----:B------:R-:W-:Y:S02]  /*00b0*/  SGXT R5, R5, 0x1 ;  /* 0x000000010505781a */ /* 0x000fe40000000200 */
[----:B------:R-:W-:Y:S02]  /*00c0*/  LEA R0, R7, R0, 0x8 ;  /* 0x0000000007007211 */ /* 0x000fe400078e40ff */
[----:B------:R-:W1:Y:S02]  /*00d0*/  LDC.64 R6, c[0x0][0x220] ;  /* 0x00008800ff067b82 */ /* 0x000e640000000a00 */
[----:B------:R-:W-:-:S04]  /*00e0*/  LEA.HI R5, R5, R0, RZ, 0x6 ;  /* 0x0000000005057211 */ /* 0x000fc800078f30ff */
[----:B------:R-:W-:-:S04]  /*00f0*/  LOP3.LUT R5, R5, 0xffffffc0, RZ, 0xc0, !PT ;  /* 0xffffffc005057812 */ /* 0x000fc800078ec0ff */
[----:B------:R-:W-:Y:S02]  /*0100*/  IADD3 R15, R0, -R5, RZ ;  /* 0x80000005000f7210 */ /* 0x000fe40007ffe0ff */
[----:B------:R-:W3:Y:S03]  /*0110*/  LDC.64 R4, c[0x0][0x218] ;  /* 0x00008600ff047b82 */ /* 0x000ee60000000a00 */
[----:B--2---:R-:W-:-:S06]  /*0120*/  IMAD.WIDE R2, R15, 0x4, R2 ;  /* 0x000000040f027825 */ /* 0x004fcc00078e0202 */
[----:B------:R-:W2:Y:S01]  /*0130*/  LDG.E.EL.64 R2, desc[UR4][R2.64] ;  /* 0x0000000402027981 */ /* 0x000ea2000c2e1b00 */
[----:B-1----:R-:W-:-:S04]  /*0140*/  IMAD.WIDE R6, R15, 0x4, R6 ;  /* 0x000000040f067825 */ /* 0x002fc800078e0206 */
[C---:B----4-:R-:W-:Y:S02]  /*0150*/  IMAD.WIDE R8, R15.reuse, 0x4, R8 ;  /* 0x000000040f087825 */ /* 0x050fe400078e0208 */
[----:B------:R-:W4:Y:S02]  /*0160*/  LDG.E.EL.64 R6, desc[UR4][R6.64] ;  /* 0x0000000406067981 */ /* 0x000f24000c2e1b00 */
[----:B-----5:R-:W-:Y:S02]  /*0170*/  IMAD.WIDE R12, R15, 0x4, R12 ;  /* 0x000000040f0c7825 */ /* 0x020fe400078e020c */
[----:B------:R-:W5:Y:S02]  /*0180*/  LDG.E.EL.64 R8, desc[UR4][R8.64] ;  /* 0x0000000408087981 */ /* 0x000f64000c2e1b00 */
[C---:B---3--:R-:W-:Y:S02]  /*0190*/  IMAD.WIDE R4, R0.reuse, 0x4, R4 ;  /* 0x0000000400047825 */ /* 0x048fe400078e0204 */
[----:B------:R-:W5:Y:S04]  /*01a0*/  LDG.E.EL.64 R12, desc[UR4][R12.64] ;  /* 0x000000040c0c7981 */ /* 0x000f68000c2e1b00 */
[----:B------:R-:W4:Y:S01]  /*01b0*/  LDG.E.64 R4, desc[UR4][R4.64] ;  /* 0x0000000404047981 */ /* 0x000f22000c1e1b00 */
[----:B0-----:R-:W-:-:S06]  /*01c0*/  IMAD.WIDE R10, R0, 0x4, R10 ;  /* 0x00000004000a7825 */ /* 0x001fcc00078e020a */
[----:B------:R-:W3:Y:S01]  /*01d0*/  LDG.E.64 R10, desc[UR4][R10.64] ;  /* 0x000000040a0a7981 */ /* 0x000ee2000c1e1b00 */
[----:B------:R-:W-:Y:S01]  /*01e0*/  HFMA2.MMA R16, -RZ, RZ, 1.625, 0 ;  /* 0x3e800000ff107435 */ /* 0x000fe200000001ff */
[----:B--2---:R-:W-:Y:S01]  /*01f0*/  FADD R2, R2, 9.9999997473787516356e-06 ;  /* 0x3727c5ac02027421 */ /* 0x004fe20000000000 */
[----:B------:R-:W-:-:S03]  /*0200*/  FADD R3, R3, 9.9999997473787516356e-06 ;  /* 0x3727c5ac03037421 */ /* 0x000fc60000000000 */
[----:B------:R-:W0:Y:S08]  /*0210*/  MUFU.SQRT R14, R2 ;  /* 0x00000002000e7308 */ /* 0x000e300000002000 */
[----:B------:R1:W2:Y:S01]  /*0220*/  MUFU.SQRT R15, R3 ;  /* 0x00000003000f7308 */ /* 0x0002a20000002000 */
[C---:B0-----:R-:W-:Y:S02]  /*0230*/  FSETP.GT.AND P0, PT, R14.reuse, 8.50705917302346158658e+37, PT ;  /* 0x7e8000000e00780b */ /* 0x041fe40003f04000 */
[----:B------:R-:W-:Y:S01]  /*0240*/  FSETP.GEU.AND P2, PT, R14, 1.175494350822287508e-38, PT ;  /* 0x008000000e00780b */ /* 0x000fe20003f4e000 */
[----:B-1----:R-:W0:Y:S01]  /*0250*/  LDC.64 R2, c[0x0][0x240] ;  /* 0x00009000ff027b82 */ /* 0x002e220000000a00 */
[----:B--2---:R-:W-:-:S02]  /*0260*/  FSETP.GT.AND P1, PT, R15, 8.50705917302346158658e+37, PT ;  /* 0x7e8000000f00780b */ /* 0x004fc40003f24000 */
[----:B------:R-:W-:-:S07]  /*0270*/  FSETP.GEU.AND P3, PT, R15, 1.175494350822287508e-38, PT ;  /* 0x008000000f00780b */ /* 0x000fce0003f6e000 */
[----:B------:R-:W-:-:S04]  /*0280*/  @P0 FMUL R14, R14, 0.25 ;  /* 0x3e8000000e0e0820 */ /* 0x000fc80000400000 */
[----:B------:R-:W-:Y:S01]  /*0290*/  @!P2 FMUL R14, R14, 16777216 ;  /* 0x4b8000000e0ea820 */ /* 0x000fe20000400000 */
[----:B------:R-:W-:-:S04]  /*02a0*/  @P1 FMUL R15, R15, 0.25 ;  /* 0x3e8000000f0f1820 */ /* 0x000fc80000400000 */
[----:B------:R-:W-:Y:S01]  /*02b0*/  @!P3 FMUL R15, R15, 16777216 ;  /* 0x4b8000000f0fb820 */ /* 0x000fe20000400000 */
[----:B------:R-:W1:Y:S01]  /*02c0*/  MUFU.RCP R14, R14 ;  /* 0x0000000e000e7308 */ /* 0x000e620000001000 */
[----:B------:R-:W-:-:S07]  /*02d0*/  FSEL R17, R16, 1, P0 ;  /* 0x3f80000010117808 */ /* 0x000fce0000000000 */
[----:B------:R-:W2:Y:S01]  /*02e0*/  MUFU.RCP R15, R15 ;  /* 0x0000000f000f7308 */ /* 0x000ea20000001000 */
[----:B------:R-:W-:Y:S01]  /*02f0*/  FSEL R16, R16, 1, P1 ;  /* 0x3f80000010107808 */ /* 0x000fe20000800000 */
[----:B------:R-:W-:-:S04]  /*0300*/  @!P2 FMUL R17, R17, 16777216 ;  /* 0x4b8000001111a820 */ /* 0x000fc80000400000 */
[----:B------:R-:W-:Y:S01]  /*0310*/  @!P3 FMUL R16, R16, 16777216 ;  /* 0x4b8000001010b820 */ /* 0x000fe20000400000 */
[----:B----4-:R-:W-:Y:S01]  /*0320*/  FADD R5, R5, -R7 ;  /* 0x8000000705057221 */ /* 0x010fe20000000000 */
[----:B------:R-:W-:Y:S01]  /*0330*/  FADD R4, R4, -R6 ;  /* 0x8000000604047221 */ /* 0x000fe20000000000 */
[----:B-1----:R-:W-:Y:S01]  /*0340*/  FMUL R17, R14, R17 ;  /* 0x000000110e117220 */ /* 0x002fe20000400000 */
[----:B--2---:R-:W-:-:S03]  /*0350*/  FMUL R16, R15, R16 ;  /* 0x000000100f107220 */ /* 0x004fc60000400000 */
[----:B------:R-:W-:Y:S01]  /*0360*/  FMUL R17, R4, R17 ;  /* 0x0000001104117220 */ /* 0x000fe20000400000 */
[----:B------:R-:W-:-:S03]  /*0370*/  FMUL R16, R5, R16 ;  /* 0x0000001005107220 */ /* 0x000fc60000400000 */
[----:B-----5:R-:W-:Y:S01]  /*0380*/  FFMA R17, R8, R17, R12 ;  /* 0x0000001108117223 */ /* 0x020fe2000000000c */
[----:B------:R-:W-:Y:S01]  /*0390*/  FFMA R16, R9, R16, R13 ;  /* 0x0000001009107223 */ /* 0x000fe2000000000d */
[----:B0-----:R-:W-:-:S04]  /*03a0*/  IMAD.WIDE R2, R0, 0x4, R2 ;  /* 0x0000000400027825 */ /* 0x001fc800078e0202 */
[----:B---3--:R-:W-:Y:S01]  /*03b0*/  FADD R10, R10, R17 ;  /* 0x000000110a0a7221 */ /* 0x008fe20000000000 */
[----:B------:R-:W-:-:S05]  /*03c0*/  FADD R11, R11, R16 ;  /* 0x000000100b0b7221 */ /* 0x000fca0000000000 */
[----:B------:R-:W-:Y:S01]  /*03d0*/  STG.E.64 desc[UR4][R2.64], R10 ;  /* 0x0000000a02007986 */ /* 0x000fe2000c101b04 */
[----:B------:R-:W-:Y:S05]  /*03e0*/  EXIT ;  /* 0x000000000000794d */ /* 0x000fea0003800000 */
.L_x_0:
[----:B------:R-:W-:-:S00]  /*03f0*/  BRA `(.L_x_0) ;  /* 0xfffffffc00fc7947 */ /* 0x000fc0000383ffff */
[----:B------:R-:W-:-:S00]  /*0400*/  NOP ;  /* 0x0000000000007918 */ /* 0x000fc00000000000 */
[----:B------:R-:W-:-:S00]  /*0410*/  NOP ;  /* 0x0000000000007918 */ /* 0x000fc00000000000 */
[----:B------:R-:W-:-:S00]  /*0420*/  NOP ;  /* 0x0000000000007918 */ /* 0x000fc00000000000 */
[----:B------:R-:W-:-:S00]  /*0430*/  NOP ;  /* 0x0000000000007918 */ /* 0x000fc00000000000 */
[----:B------:R-:W-:-:S00]  /*0440*/  NOP ;  /* 0x0000000000007918 */ /* 0x000fc00000000000 */
[----:B------:R-:W-:-:S00]  /*0450*/  NOP ;  /* 0x0000000000007918 */ /* 0x000fc00000000000 */
[----:B------:R-:W-:-:S00]  /*0460*/  NOP ;  /* 0x0000000000007918 */ /* 0x000fc00000000000 */
[----:B------:R-:W-:-:S00]  /*0470*/  NOP ;  /* 0x0000000000007918 */ /* 0x000fc00000000000 */
.L_x_1:


//--------------------- .nv.global.init           --------------------------
	.section	.nv.global.init,"aw",@progbits
.nv.global.init:
	.type		_$_str,@object
	.size		_$_str,(_$_str_$_2 - _$_str)
_$_str:
        /*0000*/ 	.byte	0x5f, 0x5f, 0x43, 0x55, 0x44, 0x41, 0x5f, 0x46, 0x54, 0x5a, 0x00
	.type		_$_str_$_2,@object
	.size		_$_str_$_2,(.L_1 - _$_str_$_2)
_$_str_$_2:
        /*000b*/ 	.byte	0x5f, 0x5f, 0x43, 0x55, 0x44, 0x41, 0x5f, 0x50, 0x52, 0x45, 0x43, 0x5f, 0x53, 0x51, 0x52, 0x54
        /*001b*/ 	.byte	0x00
.L_1:


//--------------------- .nv.constant0.triton_poi_fused__native_batch_norm_legit_no_training_add_15 --------------------------
	.section	.nv.constant0.triton_poi_fused__native_batch_norm_legit_no_training_add_15,"a",@progbits
	.sectionflags	@""
	.align	4
.nv.constant0.triton_poi_fused__native_batch_norm_legit_no_training_add_15:
	.zero		588
